//
// Generated by NVIDIA NVVM Compiler
//
// Compiler Build ID: CL-36424714
// Cuda compilation tools, release 13.0, V13.0.88
// Based on NVVM 20.0.0
//

.version 9.0
.target sm_100
.address_size 64

	// .globl	_Z11vectorAdd2DPfS_S_i
.extern .func  (.param .b32 func_retval0) vprintf
(
	.param .b64 vprintf_param_0,
	.param .b64 vprintf_param_1
)
;
.global .align 1 .b8 $str[70] = {84, 104, 114, 101, 97, 100, 32, 37, 100, 58, 32, 66, 108, 111, 99, 107, 40, 37, 100, 44, 37, 100, 41, 32, 84, 104, 114, 101, 97, 100, 40, 37, 100, 44, 37, 100, 41, 32, 66, 108, 111, 99, 107, 68, 105, 109, 40, 37, 100, 44, 37, 100, 41, 32, 71, 114, 105, 100, 68, 105, 109, 40, 37, 100, 44, 37, 100, 41, 10};

.visible .entry _Z11vectorAdd2DPfS_S_i(
	.param .u64 .ptr .align 1 _Z11vectorAdd2DPfS_S_i_param_0,
	.param .u64 .ptr .align 1 _Z11vectorAdd2DPfS_S_i_param_1,
	.param .u64 .ptr .align 1 _Z11vectorAdd2DPfS_S_i_param_2,
	.param .u32 _Z11vectorAdd2DPfS_S_i_param_3
)
{
	.local .align 8 .b8 	__local_depot0[40];
	.reg .b64 	%SP;
	.reg .b64 	%SPL;
	.reg .pred 	%p<3>;
	.reg .b32 	%r<13>;
	.reg .b32 	%f<4>;
	.reg .b64 	%rd<15>;

	mov.u64 	%SPL, __local_depot0;
	cvta.local.u64 	%SP, %SPL;
	ld.param.u64 	%rd1, [_Z11vectorAdd2DPfS_S_i_param_0];
	ld.param.u64 	%rd2, [_Z11vectorAdd2DPfS_S_i_param_1];
	ld.param.u64 	%rd3, [_Z11vectorAdd2DPfS_S_i_param_2];
	ld.param.u32 	%r5, [_Z11vectorAdd2DPfS_S_i_param_3];
	mov.u32 	%r1, %ctaid.x;
	mov.u32 	%r2, %ntid.x;
	mov.u32 	%r3, %tid.x;
	mad.lo.s32 	%r4, %r1, %r2, %r3;
	setp.gt.s32 	%p1, %r4, 31;
	@%p1 bra 	$L__BB0_2;
	add.u64 	%rd4, %SP, 0;
	add.u64 	%rd5, %SPL, 0;
	mov.u32 	%r6, %ctaid.y;
	mov.u32 	%r7, %tid.y;
	mov.u32 	%r8, %ntid.y;
	mov.u32 	%r9, %nctaid.x;
	mov.u32 	%r10, %nctaid.y;
	st.local.v2.u32 	[%rd5], {%r4, %r1};
	st.local.v2.u32 	[%rd5+8], {%r6, %r3};
	st.local.v2.u32 	[%rd5+16], {%r7, %r2};
	st.local.v2.u32 	[%rd5+24], {%r8, %r9};
	st.local.u32 	[%rd5+32], %r10;
	mov.u64 	%rd6, $str;
	cvta.global.u64 	%rd7, %rd6;
	{ // callseq 0, 0
	.param .b64 param0;
	st.param.b64 	[param0], %rd7;
	.param .b64 param1;
	st.param.b64 	[param1], %rd4;
	.param .b32 retval0;
	call.uni (retval0), 
	vprintf, 
	(
	param0, 
	param1
	);
	ld.param.b32 	%r11, [retval0];
	} // callseq 0
$L__BB0_2:
	setp.ge.s32 	%p2, %r4, %r5;
	@%p2 bra 	$L__BB0_4;
	cvta.to.global.u64 	%rd8, %rd1;
	mul.wide.s32 	%rd9, %r4, 4;
	add.s64 	%rd10, %rd8, %rd9;
	ld.global.f32 	%f1, [%rd10];
	cvta.to.global.u64 	%rd11, %rd2;
	add.s64 	%rd12, %rd11, %rd9;
	ld.global.f32 	%f2, [%rd12];
	add.f32 	%f3, %f1, %f2;
	cvta.to.global.u64 	%rd13, %rd3;
	add.s64 	%rd14, %rd13, %rd9;
	st.global.f32 	[%rd14], %f3;
$L__BB0_4:
	ret;

}


// ===== COMPILED SASS (sm_100) =====

	.target	sm_100

	.elftype	@"ET_EXEC"


//--------------------- .note.nv.tkinfo           --------------------------
	.section	.note.nv.tkinfo,"",@"SHT_NOTE"
	.sectionflags	@"SHF_NOTE_NV_TKINFO"
	.tkinfo
        /*0018*/ 	.word	0x00000002
        /*0030*/ 	.string	""
        /*0030*/ 	.string	"ptxas"
        /*0030*/ 	.string	"Cuda compilation tools, release 13.0, V13.0.88"
        /*0030*/ 	.string	"Build cuda_13.0.r13.0/compiler.36424714_0"
        /*0030*/ 	.string	"-arch sm_100 -m 64 "



//--------------------- .note.nv.cuinfo           --------------------------
	.section	.note.nv.cuinfo,"",@"SHT_NOTE"
	.sectionflags	@"SHF_NOTE_NV_CUINFO"
        /*0018*/ 	.short	0x0002
        /*001a*/ 	.short	0x0064
        /*001c*/ 	.short	0x0082
	.zero		2


//--------------------- .nv.info                  --------------------------
	.section	.nv.info,"",@"SHT_CUDA_INFO"
	.align	4


	//----- nvinfo : EIATTR_REGCOUNT
	.align		4
        /*0000*/ 	.byte	0x04, 0x2f
        /*0002*/ 	.short	(.L_2 - .L_1)
	.align		4
.L_1:
        /*0004*/ 	.word	index@(_Z11vectorAdd2DPfS_S_i)
        /*0008*/ 	.word	0x00000018


	//----- nvinfo : EIATTR_FRAME_SIZE
	.align		4
.L_2:
        /*000c*/ 	.byte	0x04, 0x11
        /*000e*/ 	.short	(.L_4 - .L_3)
	.align		4
.L_3:
        /*0010*/ 	.word	index@(_Z11vectorAdd2DPfS_S_i)
        /*0014*/ 	.word	0x00000028


	//----- nvinfo : EIATTR_MIN_STACK_SIZE
	.align		4
.L_4:
        /*0018*/ 	.byte	0x04, 0x12
        /*001a*/ 	.short	(.L_6 - .L_5)
	.align		4
.L_5:
        /*001c*/ 	.word	index@(_Z11vectorAdd2DPfS_S_i)
        /*0020*/ 	.word	0x00000028
.L_6:


//--------------------- .nv.compat                --------------------------
	.section	.nv.compat,"",@"SHT_CUDA_COMPAT_INFO"
	.align	4
        /*0000*/ 	.byte	0x02, 0x09, 0x00, 0x00, 0x02, 0x02, 0x01, 0x00, 0x02, 0x05, 0x05, 0x00, 0x03, 0x07, 0x01, 0x01
        /*0010*/ 	.byte	0x02, 0x03, 0x00, 0x00, 0x02, 0x06, 0x01, 0x00, 0x04, 0x0b, 0x08, 0x00, 0x09, 0x00, 0x00, 0x00
        /*0020*/ 	.byte	0x00, 0x00, 0x00, 0x00


//--------------------- .nv.info._Z11vectorAdd2DPfS_S_i --------------------------
	.section	.nv.info._Z11vectorAdd2DPfS_S_i,"",@"SHT_CUDA_INFO"
	.sectionflags	@""
	.align	4


	//----- nvinfo : EIATTR_CUDA_API_VERSION
	.align		4
        /*0000*/ 	.byte	0x04, 0x37
        /*0002*/ 	.short	(.L_8 - .L_7)
.L_7:
        /*0004*/ 	.word	0x00000082


	//----- nvinfo : EIATTR_KPARAM_INFO
	.align		4
.L_8:
        /*0008*/ 	.byte	0x04, 0x17
        /*000a*/ 	.short	(.L_10 - .L_9)
.L_9:
        /*000c*/ 	.word	0x00000000
        /*0010*/ 	.short	0x0003
        /*0012*/ 	.short	0x0018
        /*0014*/ 	.byte	0x00, 0xf0, 0x11, 0x00


	//----- nvinfo : EIATTR_KPARAM_INFO
	.align		4
.L_10:
        /*0018*/ 	.byte	0x04, 0x17
        /*001a*/ 	.short	(.L_12 - .L_11)
.L_11:
        /*001c*/ 	.word	0x00000000
        /*0020*/ 	.short	0x0002
        /*0022*/ 	.short	0x0010
        /*0024*/ 	.byte	0x00, 0xf5, 0x21, 0x00


	//----- nvinfo : EIATTR_KPARAM_INFO
	.align		4
.L_12:
        /*0028*/ 	.byte	0x04, 0x17
        /*002a*/ 	.short	(.L_14 - .L_13)
.L_13:
        /*002c*/ 	.word	0x00000000
        /*0030*/ 	.short	0x0001
        /*0032*/ 	.short	0x0008
        /*0034*/ 	.byte	0x00, 0xf5, 0x21, 0x00


	//----- nvinfo : EIATTR_KPARAM_INFO
	.align		4
.L_14:
        /*0038*/ 	.byte	0x04, 0x17
        /*003a*/ 	.short	(.L_16 - .L_15)
.L_15:
        /*003c*/ 	.word	0x00000000
        /*0040*/ 	.short	0x0000
        /*0042*/ 	.short	0x0000
        /*0044*/ 	.byte	0x00, 0xf5, 0x21, 0x00


	//----- nvinfo : EIATTR_SPARSE_MMA_MASK
	.align		4
.L_16:
        /*0048*/ 	.byte	0x03, 0x50
        /*004a*/ 	.short	0x0000


	//----- nvinfo : EIATTR_MAXREG_COUNT
	.align		4
        /*004c*/ 	.byte	0x03, 0x1b
        /*004e*/ 	.short	0x00ff


	//----- nvinfo : EIATTR_EXTERNS
	.align		4
        /*0050*/ 	.byte	0x04, 0x0f
        /*0052*/ 	.short	(.L_18 - .L_17)


	//   ....[0]....
	.align		4
.L_17:
        /*0054*/ 	.word	index@(vprintf)


	//----- nvinfo : EIATTR_MERCURY_ISA_VERSION
	.align		4
.L_18:
        /*0058*/ 	.byte	0x03, 0x5f
        /*005a*/ 	.short	0x0101


	//----- nvinfo : EIATTR_VRC_CTA_INIT_COUNT
	.align		4
        /*005c*/ 	.byte	0x02, 0x4a
	.zero		1
	.zero		1


	//----- nvinfo : EIATTR_SYSCALL_OFFSETS
	.align		4
        /*0060*/ 	.byte	0x04, 0x46
        /*0062*/ 	.short	(.L_20 - .L_19)


	//   ....[0]....
.L_19:
        /*0064*/ 	.word	0x000001d0


	//----- nvinfo : EIATTR_EXIT_INSTR_OFFSETS
	.align		4
.L_20:
        /*0068*/ 	.byte	0x04, 0x1c
        /*006a*/ 	.short	(.L_22 - .L_21)


	//   ....[0]....
.L_21:
        /*006c*/ 	.word	0x00000210


	//   ....[1]....
        /*0070*/ 	.word	0x000002d0


	//----- nvinfo : EIATTR_CRS_STACK_SIZE
	.align		4
.L_22:
        /*0074*/ 	.byte	0x04, 0x1e
        /*0076*/ 	.short	(.L_24 - .L_23)
.L_23:
        /*0078*/ 	.word	0x00000000


	//----- nvinfo : EIATTR_CBANK_PARAM_SIZE
	.align		4
.L_24:
        /*007c*/ 	.byte	0x03, 0x19
        /*007e*/ 	.short	0x001c


	//----- nvinfo : EIATTR_PARAM_CBANK
	.align		4
        /*0080*/ 	.byte	0x04, 0x0a
        /*0082*/ 	.short	(.L_26 - .L_25)
	.align		4
.L_25:
        /*0084*/ 	.word	index@(.nv.constant0._Z11vectorAdd2DPfS_S_i)
        /*0088*/ 	.short	0x0380
        /*008a*/ 	.short	0x001c


	//----- nvinfo : EIATTR_SW_WAR
	.align		4
.L_26:
        /*008c*/ 	.byte	0x04, 0x36
        /*008e*/ 	.short	(.L_28 - .L_27)
.L_27:
        /*0090*/ 	.word	0x00000008
.L_28:


//--------------------- .nv.callgraph             --------------------------
	.section	.nv.callgraph,"",@"SHT_CUDA_CALLGRAPH"
	.align	4
	.sectionentsize	8
	.align		4
        /*0000*/ 	.word	0x00000000
	.align		4
        /*0004*/ 	.word	0xffffffff
	.align		4
        /*0008*/ 	.word	index@(_Z11vectorAdd2DPfS_S_i)
	.align		4
        /*000c*/ 	.word	index@(vprintf)
	.align		4
        /*0010*/ 	.word	0x00000000
	.align		4
        /*0014*/ 	.word	0xfffffffe
	.align		4
        /*0018*/ 	.word	0x00000000
	.align		4
        /*001c*/ 	.word	0xfffffffd
	.align		4
        /*0020*/ 	.word	0x00000000
	.align		4
        /*0024*/ 	.word	0xfffffffc


//--------------------- .nv.constant4             --------------------------
	.section	.nv.constant4,"a",@progbits
	.align	8
	.align		8
.nv.constant4:
        /*0000*/ 	.dword	vprintf
	.align		8
        /*0008*/ 	.dword	$str


//--------------------- .text._Z11vectorAdd2DPfS_S_i --------------------------
	.section	.text._Z11vectorAdd2DPfS_S_i,"ax",@progbits
	.align	128
        .global         _Z11vectorAdd2DPfS_S_i
        .type           _Z11vectorAdd2DPfS_S_i,@function
        .size           _Z11vectorAdd2DPfS_S_i,(.L_x_3 - _Z11vectorAdd2DPfS_S_i)
        .other          _Z11vectorAdd2DPfS_S_i,@"STO_CUDA_ENTRY STV_DEFAULT"
_Z11vectorAdd2DPfS_S_i:
.text._Z11vectorAdd2DPfS_S_i:
[----:B------:R-:W0:Y:S01]  /*0000*/  LDC R1, c[0x0][0x37c] ;  /* 0x0000df00ff017b82 */ /* 0x000e220000000800 */
[----:B------:R-:W1:Y:S01]  /*0010*/  S2R R3, SR_CTAID.X ;  /* 0x0000000000037919 */ /* 0x000e620000002500 */
[----:B------:R-:W2:Y:S06]  /*0020*/  LDCU UR5, c[0x0][0x2fc] ;  /* 0x00005f80ff0577ac */ /* 0x000eac0008000800 */
[----:B------:R-:W1:Y:S01]  /*0030*/  LDC R13, c[0x0][0x360] ;  /* 0x0000d800ff0d7b82 */ /* 0x000e620000000800 */
[----:B0-----:R-:W-:Y:S01]  /*0040*/  VIADD R1, R1, 0xffffffd8 ;  /* 0xffffffd801017836 */ /* 0x001fe20000000000 */
[----:B------:R-:W1:Y:S01]  /*0050*/  S2R R11, SR_TID.X ;  /* 0x00000000000b7919 */ /* 0x000e620000002100 */
[----:B------:R-:W0:Y:S01]  /*0060*/  LDCU UR4, c[0x0][0x2f8] ;  /* 0x00005f00ff0477ac */ /* 0x000e220008000800 */
[----:B------:R-:W-:Y:S02]  /*0070*/  BSSY.RECONVERGENT B6, `(.L_x_0) ;  /* 0x0000017000067945 */ /* 0x000fe40003800200 */
[----:B0-----:R-:W-:-:S05]  /*0080*/  IADD3 R6, P1, PT, R1, UR4, RZ ;  /* 0x0000000401067c10 */ /* 0x001fca000ff3e0ff */
[----:B--2---:R-:W-:Y:S02]  /*0090*/  IMAD.X R7, RZ, RZ, UR5, P1 ;  /* 0x00000005ff077e24 */ /* 0x004fe400088e06ff */
[----:B-1----:R-:W-:-:S05]  /*00a0*/  IMAD R2, R3, R13, R11 ;  /* 0x0000000d03027224 */ /* 0x002fca00078e020b */
[----:B------:R-:W-:-:S13]  /*00b0*/  ISETP.GT.AND P0, PT, R2, 0x1f, PT ;  /* 0x0000001f0200780c */ /* 0x000fda0003f04270 */
[----:B------:R-:W-:Y:S05]  /*00c0*/  @P0 BRA `(.L_x_1) ;  /* 0x0000000000440947 */ /* 0x000fea0003800000 */
[----:B------:R-:W0:Y:S01]  /*00d0*/  S2R R10, SR_CTAID.Y ;  /* 0x00000000000a7919 */ /* 0x000e220000002600 */
[----:B------:R-:W1:Y:S01]  /*00e0*/  LDC R14, c[0x0][0x364] ;  /* 0x0000d900ff0e7b82 */ /* 0x000e620000000800 */
[----:B------:R-:W-:Y:S01]  /*00f0*/  MOV R0, 0x0 ;  /* 0x0000000000007802 */ /* 0x000fe20000000f00 */
[----:B------:R-:W2:Y:S01]  /*0100*/  LDCU.64 UR4, c[0x4][0x8] ;  /* 0x01000100ff0477ac */ /* 0x000ea20008000a00 */
[----:B------:R-:W3:Y:S01]  /*0110*/  S2R R12, SR_TID.Y ;  /* 0x00000000000c7919 */ /* 0x000ee20000002200 */
[----:B------:R4:W-:Y:S04]  /*0120*/  STL.64 [R1], R2 ;  /* 0x0000000201007387 */ /* 0x0009e80000100a00 */
[----:B------:R-:W1:Y:S08]  /*0130*/  LDC R15, c[0x0][0x370] ;  /* 0x0000dc00ff0f7b82 */ /* 0x000e700000000800 */
[----:B------:R-:W5:Y:S01]  /*0140*/  LDC R16, c[0x0][0x374] ;  /* 0x0000dd00ff107b82 */ /* 0x000f620000000800 */
[----:B--2---:R-:W-:-:S02]  /*0150*/  MOV R4, UR4 ;  /* 0x0000000400047c02 */ /* 0x004fc40008000f00 */
[----:B------:R-:W-:-:S05]  /*0160*/  MOV R5, UR5 ;  /* 0x0000000500057c02 */ /* 0x000fca0008000f00 */
[----:B------:R4:W2:Y:S01]  /*0170*/  LDC.64 R8, c[0x4][R0] ;  /* 0x0100000000087b82 */ /* 0x0008a20000000a00 */
[----:B0-----:R4:W-:Y:S04]  /*0180*/  STL.64 [R1+0x8], R10 ;  /* 0x0000080a01007387 */ /* 0x0019e80000100a00 */
[----:B---3--:R4:W-:Y:S04]  /*0190*/  STL.64 [R1+0x10], R12 ;  /* 0x0000100c01007387 */ /* 0x0089e80000100a00 */
[----:B-1----:R4:W-:Y:S04]  /*01a0*/  STL.64 [R1+0x18], R14 ;  /* 0x0000180e01007387 */ /* 0x0029e80000100a00 */
[----:B-----5:R4:W-:Y:S02]  /*01b0*/  STL [R1+0x20], R16 ;  /* 0x0000201001007387 */ /* 0x0209e40000100800 */
[----:B------:R-:W-:-:S07]  /*01c0*/  LEPC R20, `(.L_x_1) ;  /* 0x000000001014794e */ /* 0x000fce0000000000 */
[----:B--2-4-:R-:W-:Y:S05]  /*01d0*/  CALL.ABS.NOINC R8 ;  /* 0x0000000008007343 */ /* 0x014fea0003c00000 */
.L_x_1:
[----:B------:R-:W-:Y:S05]  /*01e0*/  BSYNC.RECONVERGENT B6 ;  /* 0x0000000000067941 */ /* 0x000fea0003800200 */
.L_x_0:
[----:B------:R-:W0:Y:S02]  /*01f0*/  LDCU UR4, c[0x0][0x398] ;  /* 0x00007300ff0477ac */ /* 0x000e240008000800 */
[----:B0-----:R-:W-:-:S13]  /*0200*/  ISETP.GE.AND P0, PT, R2, UR4, PT ;  /* 0x0000000402007c0c */ /* 0x001fda000bf06270 */
[----:B------:R-:W-:Y:S05]  /*0210*/  @P0 EXIT ;  /* 0x000000000000094d */ /* 0x000fea0003800000 */
[----:B------:R-:W0:Y:S01]  /*0220*/  LDC.64 R4, c[0x0][0x380] ;  /* 0x0000e000ff047b82 */ /* 0x000e220000000a00 */
[----:B------:R-:W1:Y:S07]  /*0230*/  LDCU.64 UR4, c[0x0][0x358] ;  /* 0x00006b00ff0477ac */ /* 0x000e6e0008000a00 */
[----:B------:R-:W2:Y:S08]  /*0240*/  LDC.64 R6, c[0x0][0x388] ;  /* 0x0000e200ff067b82 */ /* 0x000eb00000000a00 */
[----:B------:R-:W3:Y:S01]  /*0250*/  LDC.64 R8, c[0x0][0x390] ;  /* 0x0000e400ff087b82 */ /* 0x000ee20000000a00 */
[----:B0-----:R-:W-:-:S06]  /*0260*/  IMAD.WIDE R4, R2, 0x4, R4 ;  /* 0x0000000402047825 */ /* 0x001fcc00078e0204 */
[----:B-1----:R-:W4:Y:S01]  /*0270*/  LDG.E R4, desc[UR4][R4.64] ;  /* 0x0000000404047981 */ /* 0x002f22000c1e1900 */
[----:B--2---:R-:W-:-:S06]  /*0280*/  IMAD.WIDE R6, R2, 0x4, R6 ;  /* 0x0000000402067825 */ /* 0x004fcc00078e0206 */
[----:B------:R-:W4:Y:S01]  /*0290*/  LDG.E R7, desc[UR4][R6.64] ;  /* 0x0000000406077981 */ /* 0x000f22000c1e1900 */
[----:B---3--:R-:W-:-:S04]  /*02a0*/  IMAD.WIDE R2, R2, 0x4, R8 ;  /* 0x0000000402027825 */ /* 0x008fc800078e0208 */
[----:B----4-:R-:W-:-:S05]  /*02b0*/  FADD R9, R4, R7 ;  /* 0x0000000704097221 */ /* 0x010fca0000000000 */
[----:B------:R-:W-:Y:S01]  /*02c0*/  STG.E desc[UR4][R2.64], R9 ;  /* 0x0000000902007986 */ /* 0x000fe2000c101904 */
[----:B------:R-:W-:Y:S05]  /*02d0*/  EXIT ;  /* 0x000000000000794d */ /* 0x000fea0003800000 */
.L_x_2:
[----:B------:R-:W-:-:S00]  /*02e0*/  BRA `(.L_x_2) ;  /* 0xfffffffc00fc7947 */ /* 0x000fc0000383ffff */
[----:B------:R-:W-:-:S00]  /*02f0*/  NOP ;  /* 0x0000000000007918 */ /* 0x000fc00000000000 */
        /* <DEDUP_REMOVED lines=8> */
.L_x_3:


//--------------------- .nv.global.init           --------------------------
	.section	.nv.global.init,"aw",@progbits
.nv.global.init:
	.type		$str,@object
	.size		$str,(.L_0 - $str)
$str:
        /*0000*/ 	.byte	0x54, 0x68, 0x72, 0x65, 0x61, 0x64, 0x20, 0x25, 0x64, 0x3a, 0x20, 0x42, 0x6c, 0x6f, 0x63, 0x6b
        /*0010*/ 	.byte	0x28, 0x25, 0x64, 0x2c, 0x25, 0x64, 0x29, 0x20, 0x54, 0x68, 0x72, 0x65, 0x61, 0x64, 0x28, 0x25
        /*0020*/ 	.byte	0x64, 0x2c, 0x25, 0x64, 0x29, 0x20, 0x42, 0x6c, 0x6f, 0x63, 0x6b, 0x44, 0x69, 0x6d, 0x28, 0x25
        /*0030*/ 	.byte	0x64, 0x2c, 0x25, 0x64, 0x29, 0x20, 0x47, 0x72, 0x69, 0x64, 0x44, 0x69, 0x6d, 0x28, 0x25, 0x64
        /*0040*/ 	.byte	0x2c, 0x25, 0x64, 0x29, 0x0a, 0x00
.L_0:


//--------------------- .nv.shared.reserved.0     --------------------------
	.section	.nv.shared.reserved.0,"aw",@nobits
	.weak		__nv_reservedSMEM_offset_0_alias
	.size		__nv_reservedSMEM_offset_0_alias, 0, 64
	.other		__nv_reservedSMEM_offset_0_alias,@"STO_CUDA_RESERVED_SHARED STV_DEFAULT"
__nv_reservedSMEM_offset_0_alias:
	.zero		0
	.zero		64


//--------------------- .nv.constant0._Z11vectorAdd2DPfS_S_i --------------------------
	.section	.nv.constant0._Z11vectorAdd2DPfS_S_i,"a",@progbits
	.sectionflags	@""
	.align	4
.nv.constant0._Z11vectorAdd2DPfS_S_i:
	.zero		924


//--------------------- SYMBOLS --------------------------

	.type		.nv.reservedSmem.offset0,@object
	.size		.nv.reservedSmem.offset0,0x4
	.type		vprintf,@function
